//
// Generated by NVIDIA NVVM Compiler
//
// Compiler Build ID: CL-36424714
// Cuda compilation tools, release 13.0, V13.0.88
// Based on NVVM 20.0.0
//

.version 9.0
.target sm_100
.address_size 64

	// .globl	_Z24pack_ot_selection_kernelPKhS0_Phi

.visible .entry _Z24pack_ot_selection_kernelPKhS0_Phi(
	.param .u64 .ptr .align 1 _Z24pack_ot_selection_kernelPKhS0_Phi_param_0,
	.param .u64 .ptr .align 1 _Z24pack_ot_selection_kernelPKhS0_Phi_param_1,
	.param .u64 .ptr .align 1 _Z24pack_ot_selection_kernelPKhS0_Phi_param_2,
	.param .u32 _Z24pack_ot_selection_kernelPKhS0_Phi_param_3
)
{
	.reg .pred 	%p<2>;
	.reg .b16 	%rs<11>;
	.reg .b32 	%r<8>;
	.reg .b64 	%rd<12>;

	ld.param.u64 	%rd1, [_Z24pack_ot_selection_kernelPKhS0_Phi_param_0];
	ld.param.u64 	%rd2, [_Z24pack_ot_selection_kernelPKhS0_Phi_param_1];
	ld.param.u64 	%rd3, [_Z24pack_ot_selection_kernelPKhS0_Phi_param_2];
	ld.param.u32 	%r3, [_Z24pack_ot_selection_kernelPKhS0_Phi_param_3];
	mov.u32 	%r4, %ctaid.x;
	mov.u32 	%r5, %ntid.x;
	mov.u32 	%r6, %tid.x;
	mad.lo.s32 	%r1, %r4, %r5, %r6;
	shl.b32 	%r2, %r1, 1;
	or.b32  	%r7, %r2, 1;
	setp.ge.s32 	%p1, %r7, %r3;
	@%p1 bra 	$L__BB0_2;
	cvta.to.global.u64 	%rd4, %rd2;
	cvta.to.global.u64 	%rd5, %rd1;
	cvta.to.global.u64 	%rd6, %rd3;
	cvt.s64.s32 	%rd7, %r2;
	add.s64 	%rd8, %rd4, %rd7;
	ld.global.u8 	%rs1, [%rd8+1];
	shl.b16 	%rs2, %rs1, 3;
	add.s64 	%rd9, %rd5, %rd7;
	ld.global.u8 	%rs3, [%rd9+1];
	shl.b16 	%rs4, %rs3, 2;
	or.b16  	%rs5, %rs4, %rs2;
	ld.global.u8 	%rs6, [%rd8];
	shl.b16 	%rs7, %rs6, 1;
	or.b16  	%rs8, %rs5, %rs7;
	ld.global.u8 	%rs9, [%rd9];
	or.b16  	%rs10, %rs8, %rs9;
	cvt.s64.s32 	%rd10, %r1;
	add.s64 	%rd11, %rd6, %rd10;
	st.global.u8 	[%rd11], %rs10;
$L__BB0_2:
	ret;

}
	// .globl	_Z23unpack_ot_result_kernelPKhPhi
.visible .entry _Z23unpack_ot_result_kernelPKhPhi(
	.param .u64 .ptr .align 1 _Z23unpack_ot_result_kernelPKhPhi_param_0,
	.param .u64 .ptr .align 1 _Z23unpack_ot_result_kernelPKhPhi_param_1,
	.param .u32 _Z23unpack_ot_result_kernelPKhPhi_param_2
)
{
	.reg .pred 	%p<2>;
	.reg .b16 	%rs<5>;
	.reg .b32 	%r<8>;
	.reg .b64 	%rd<9>;

	ld.param.u64 	%rd1, [_Z23unpack_ot_result_kernelPKhPhi_param_0];
	ld.param.u64 	%rd2, [_Z23unpack_ot_result_kernelPKhPhi_param_1];
	ld.param.u32 	%r3, [_Z23unpack_ot_result_kernelPKhPhi_param_2];
	mov.u32 	%r4, %ctaid.x;
	mov.u32 	%r5, %ntid.x;
	mov.u32 	%r6, %tid.x;
	mad.lo.s32 	%r1, %r4, %r5, %r6;
	shl.b32 	%r2, %r1, 1;
	or.b32  	%r7, %r2, 1;
	setp.ge.s32 	%p1, %r7, %r3;
	@%p1 bra 	$L__BB1_2;
	cvta.to.global.u64 	%rd3, %rd1;
	cvta.to.global.u64 	%rd4, %rd2;
	cvt.s64.s32 	%rd5, %r1;
	add.s64 	%rd6, %rd3, %rd5;
	ld.global.u8 	%rs1, [%rd6];
	and.b16  	%rs2, %rs1, 1;
	cvt.s64.s32 	%rd7, %r2;
	add.s64 	%rd8, %rd4, %rd7;
	st.global.u8 	[%rd8], %rs2;
	shr.u16 	%rs3, %rs1, 1;
	and.b16  	%rs4, %rs3, 1;
	st.global.u8 	[%rd8+1], %rs4;
$L__BB1_2:
	ret;

}


// ===== COMPILED SASS (sm_100) =====

	.target	sm_100

	.elftype	@"ET_EXEC"


//--------------------- .note.nv.tkinfo           --------------------------
	.section	.note.nv.tkinfo,"",@"SHT_NOTE"
	.sectionflags	@"SHF_NOTE_NV_TKINFO"
	.tkinfo
        /*0018*/ 	.word	0x00000002
        /*0030*/ 	.string	""
        /*0030*/ 	.string	"ptxas"
        /*0030*/ 	.string	"Cuda compilation tools, release 13.0, V13.0.88"
        /*0030*/ 	.string	"Build cuda_13.0.r13.0/compiler.36424714_0"
        /*0030*/ 	.string	"-arch sm_100 -m 64 "



//--------------------- .note.nv.cuinfo           --------------------------
	.section	.note.nv.cuinfo,"",@"SHT_NOTE"
	.sectionflags	@"SHF_NOTE_NV_CUINFO"
        /*0018*/ 	.short	0x0002
        /*001a*/ 	.short	0x0064
        /*001c*/ 	.short	0x0082
	.zero		2


//--------------------- .nv.info                  --------------------------
	.section	.nv.info,"",@"SHT_CUDA_INFO"
	.align	4


	//----- nvinfo : EIATTR_REGCOUNT
	.align		4
        /*0000*/ 	.byte	0x04, 0x2f
        /*0002*/ 	.short	(.L_1 - .L_0)
	.align		4
.L_0:
        /*0004*/ 	.word	index@(_Z24pack_ot_selection_kernelPKhS0_Phi)
        /*0008*/ 	.word	0x0000000e


	//----- nvinfo : EIATTR_FRAME_SIZE
	.align		4
.L_1:
        /*000c*/ 	.byte	0x04, 0x11
        /*000e*/ 	.short	(.L_3 - .L_2)
	.align		4
.L_2:
        /*0010*/ 	.word	index@(_Z24pack_ot_selection_kernelPKhS0_Phi)
        /*0014*/ 	.word	0x00000000


	//----- nvinfo : EIATTR_REGCOUNT
	.align		4
.L_3:
        /*0018*/ 	.byte	0x04, 0x2f
        /*001a*/ 	.short	(.L_5 - .L_4)
	.align		4
.L_4:
        /*001c*/ 	.word	index@(_Z23unpack_ot_result_kernelPKhPhi)
        /*0020*/ 	.word	0x0000000c


	//----- nvinfo : EIATTR_FRAME_SIZE
	.align		4
.L_5:
        /*0024*/ 	.byte	0x04, 0x11
        /*0026*/ 	.short	(.L_7 - .L_6)
	.align		4
.L_6:
        /*0028*/ 	.word	index@(_Z23unpack_ot_result_kernelPKhPhi)
        /*002c*/ 	.word	0x00000000


	//----- nvinfo : EIATTR_MIN_STACK_SIZE
	.align		4
.L_7:
        /*0030*/ 	.byte	0x04, 0x12
        /*0032*/ 	.short	(.L_9 - .L_8)
	.align		4
.L_8:
        /*0034*/ 	.word	index@(_Z23unpack_ot_result_kernelPKhPhi)
        /*0038*/ 	.word	0x00000000


	//----- nvinfo : EIATTR_MIN_STACK_SIZE
	.align		4
.L_9:
        /*003c*/ 	.byte	0x04, 0x12
        /*003e*/ 	.short	(.L_11 - .L_10)
	.align		4
.L_10:
        /*0040*/ 	.word	index@(_Z24pack_ot_selection_kernelPKhS0_Phi)
        /*0044*/ 	.word	0x00000000
.L_11:


//--------------------- .nv.compat                --------------------------
	.section	.nv.compat,"",@"SHT_CUDA_COMPAT_INFO"
	.align	4
        /*0000*/ 	.byte	0x02, 0x09, 0x00, 0x00, 0x02, 0x02, 0x01, 0x00, 0x02, 0x05, 0x05, 0x00, 0x03, 0x07, 0x01, 0x01
        /*0010*/ 	.byte	0x02, 0x03, 0x00, 0x00, 0x02, 0x06, 0x01, 0x00, 0x04, 0x0b, 0x08, 0x00, 0x09, 0x00, 0x00, 0x00
        /*0020*/ 	.byte	0x00, 0x00, 0x00, 0x00


//--------------------- .nv.info._Z23unpack_ot_result_kernelPKhPhi --------------------------
	.section	.nv.info._Z23unpack_ot_result_kernelPKhPhi,"",@"SHT_CUDA_INFO"
	.sectionflags	@""
	.align	4


	//----- nvinfo : EIATTR_CUDA_API_VERSION
	.align		4
        /*0000*/ 	.byte	0x04, 0x37
        /*0002*/ 	.short	(.L_13 - .L_12)
.L_12:
        /*0004*/ 	.word	0x00000082


	//----- nvinfo : EIATTR_KPARAM_INFO
	.align		4
.L_13:
        /*0008*/ 	.byte	0x04, 0x17
        /*000a*/ 	.short	(.L_15 - .L_14)
.L_14:
        /*000c*/ 	.word	0x00000000
        /*0010*/ 	.short	0x0002
        /*0012*/ 	.short	0x0010
        /*0014*/ 	.byte	0x00, 0xf0, 0x11, 0x00


	//----- nvinfo : EIATTR_KPARAM_INFO
	.align		4
.L_15:
        /*0018*/ 	.byte	0x04, 0x17
        /*001a*/ 	.short	(.L_17 - .L_16)
.L_16:
        /*001c*/ 	.word	0x00000000
        /*0020*/ 	.short	0x0001
        /*0022*/ 	.short	0x0008
        /*0024*/ 	.byte	0x00, 0xf5, 0x21, 0x00


	//----- nvinfo : EIATTR_KPARAM_INFO
	.align		4
.L_17:
        /*0028*/ 	.byte	0x04, 0x17
        /*002a*/ 	.short	(.L_19 - .L_18)
.L_18:
        /*002c*/ 	.word	0x00000000
        /*0030*/ 	.short	0x0000
        /*0032*/ 	.short	0x0000
        /*0034*/ 	.byte	0x00, 0xf5, 0x21, 0x00


	//----- nvinfo : EIATTR_SPARSE_MMA_MASK
	.align		4
.L_19:
        /*0038*/ 	.byte	0x03, 0x50
        /*003a*/ 	.short	0x0000


	//----- nvinfo : EIATTR_MAXREG_COUNT
	.align		4
        /*003c*/ 	.byte	0x03, 0x1b
        /*003e*/ 	.short	0x00ff


	//----- nvinfo : EIATTR_MERCURY_ISA_VERSION
	.align		4
        /*0040*/ 	.byte	0x03, 0x5f
        /*0042*/ 	.short	0x0101


	//----- nvinfo : EIATTR_VRC_CTA_INIT_COUNT
	.align		4
        /*0044*/ 	.byte	0x02, 0x4a
	.zero		1
	.zero		1


	//----- nvinfo : EIATTR_EXIT_INSTR_OFFSETS
	.align		4
        /*0048*/ 	.byte	0x04, 0x1c
        /*004a*/ 	.short	(.L_21 - .L_20)


	//   ....[0]....
.L_20:
        /*004c*/ 	.word	0x00000090


	//   ....[1]....
        /*0050*/ 	.word	0x00000160


	//----- nvinfo : EIATTR_CBANK_PARAM_SIZE
	.align		4
.L_21:
        /*0054*/ 	.byte	0x03, 0x19
        /*0056*/ 	.short	0x0014


	//----- nvinfo : EIATTR_PARAM_CBANK
	.align		4
        /*0058*/ 	.byte	0x04, 0x0a
        /*005a*/ 	.short	(.L_23 - .L_22)
	.align		4
.L_22:
        /*005c*/ 	.word	index@(.nv.constant0._Z23unpack_ot_result_kernelPKhPhi)
        /*0060*/ 	.short	0x0380
        /*0062*/ 	.short	0x0014


	//----- nvinfo : EIATTR_SW_WAR
	.align		4
.L_23:
        /*0064*/ 	.byte	0x04, 0x36
        /*0066*/ 	.short	(.L_25 - .L_24)
.L_24:
        /*0068*/ 	.word	0x00000008
.L_25:


//--------------------- .nv.info._Z24pack_ot_selection_kernelPKhS0_Phi --------------------------
	.section	.nv.info._Z24pack_ot_selection_kernelPKhS0_Phi,"",@"SHT_CUDA_INFO"
	.sectionflags	@""
	.align	4


	//----- nvinfo : EIATTR_CUDA_API_VERSION
	.align		4
        /*0000*/ 	.byte	0x04, 0x37
        /*0002*/ 	.short	(.L_27 - .L_26)
.L_26:
        /*0004*/ 	.word	0x00000082


	//----- nvinfo : EIATTR_KPARAM_INFO
	.align		4
.L_27:
        /*0008*/ 	.byte	0x04, 0x17
        /*000a*/ 	.short	(.L_29 - .L_28)
.L_28:
        /*000c*/ 	.word	0x00000000
        /*0010*/ 	.short	0x0003
        /*0012*/ 	.short	0x0018
        /*0014*/ 	.byte	0x00, 0xf0, 0x11, 0x00


	//----- nvinfo : EIATTR_KPARAM_INFO
	.align		4
.L_29:
        /*0018*/ 	.byte	0x04, 0x17
        /*001a*/ 	.short	(.L_31 - .L_30)
.L_30:
        /*001c*/ 	.word	0x00000000
        /*0020*/ 	.short	0x0002
        /*0022*/ 	.short	0x0010
        /*0024*/ 	.byte	0x00, 0xf5, 0x21, 0x00


	//----- nvinfo : EIATTR_KPARAM_INFO
	.align		4
.L_31:
        /*0028*/ 	.byte	0x04, 0x17
        /*002a*/ 	.short	(.L_33 - .L_32)
.L_32:
        /*002c*/ 	.word	0x00000000
        /*0030*/ 	.short	0x0001
        /*0032*/ 	.short	0x0008
        /*0034*/ 	.byte	0x00, 0xf5, 0x21, 0x00


	//----- nvinfo : EIATTR_KPARAM_INFO
	.align		4
.L_33:
        /*0038*/ 	.byte	0x04, 0x17
        /*003a*/ 	.short	(.L_35 - .L_34)
.L_34:
        /*003c*/ 	.word	0x00000000
        /*0040*/ 	.short	0x0000
        /*0042*/ 	.short	0x0000
        /*0044*/ 	.byte	0x00, 0xf5, 0x21, 0x00


	//----- nvinfo : EIATTR_SPARSE_MMA_MASK
	.align		4
.L_35:
        /*0048*/ 	.byte	0x03, 0x50
        /*004a*/ 	.short	0x0000


	//----- nvinfo : EIATTR_MAXREG_COUNT
	.align		4
        /*004c*/ 	.byte	0x03, 0x1b
        /*004e*/ 	.short	0x00ff


	//----- nvinfo : EIATTR_MERCURY_ISA_VERSION
	.align		4
        /*0050*/ 	.byte	0x03, 0x5f
        /*0052*/ 	.short	0x0101


	//----- nvinfo : EIATTR_VRC_CTA_INIT_COUNT
	.align		4
        /*0054*/ 	.byte	0x02, 0x4a
	.zero		1
	.zero		1


	//----- nvinfo : EIATTR_EXIT_INSTR_OFFSETS
	.align		4
        /*0058*/ 	.byte	0x04, 0x1c
        /*005a*/ 	.short	(.L_37 - .L_36)


	//   ....[0]....
.L_36:
        /*005c*/ 	.word	0x00000090


	//   ....[1]....
        /*0060*/ 	.word	0x000001e0


	//----- nvinfo : EIATTR_CBANK_PARAM_SIZE
	.align		4
.L_37:
        /*0064*/ 	.byte	0x03, 0x19
        /*0066*/ 	.short	0x001c


	//----- nvinfo : EIATTR_PARAM_CBANK
	.align		4
        /*0068*/ 	.byte	0x04, 0x0a
        /*006a*/ 	.short	(.L_39 - .L_38)
	.align		4
.L_38:
        /*006c*/ 	.word	index@(.nv.constant0._Z24pack_ot_selection_kernelPKhS0_Phi)
        /*0070*/ 	.short	0x0380
        /*0072*/ 	.short	0x001c


	//----- nvinfo : EIATTR_SW_WAR
	.align		4
.L_39:
        /*0074*/ 	.byte	0x04, 0x36
        /*0076*/ 	.short	(.L_41 - .L_40)
.L_40:
        /*0078*/ 	.word	0x00000008
.L_41:


//--------------------- .nv.callgraph             --------------------------
	.section	.nv.callgraph,"",@"SHT_CUDA_CALLGRAPH"
	.align	4
	.sectionentsize	8
	.align		4
        /*0000*/ 	.word	0x00000000
	.align		4
        /*0004*/ 	.word	0xffffffff
	.align		4
        /*0008*/ 	.word	0x00000000
	.align		4
        /*000c*/ 	.word	0xfffffffe
	.align		4
        /*0010*/ 	.word	0x00000000
	.align		4
        /*0014*/ 	.word	0xfffffffd
	.align		4
        /*0018*/ 	.word	0x00000000
	.align		4
        /*001c*/ 	.word	0xfffffffc


//--------------------- .text._Z23unpack_ot_result_kernelPKhPhi --------------------------
	.section	.text._Z23unpack_ot_result_kernelPKhPhi,"ax",@progbits
	.align	128
        .global         _Z23unpack_ot_result_kernelPKhPhi
        .type           _Z23unpack_ot_result_kernelPKhPhi,@function
        .size           _Z23unpack_ot_result_kernelPKhPhi,(.L_x_2 - _Z23unpack_ot_result_kernelPKhPhi)
        .other          _Z23unpack_ot_result_kernelPKhPhi,@"STO_CUDA_ENTRY STV_DEFAULT"
_Z23unpack_ot_result_kernelPKhPhi:
.text._Z23unpack_ot_result_kernelPKhPhi:
[----:B------:R-:W-:Y:S01]  /*0000*/  LDC R1, c[0x0][0x37c] ;  /* 0x0000df00ff017b82 */ /* 0x000fe20000000800 */
[----:B------:R-:W0:Y:S07]  /*0010*/  S2R R3, SR_TID.X ;  /* 0x0000000000037919 */ /* 0x000e2e0000002100 */
[----:B------:R-:W0:Y:S01]  /*0020*/  S2UR UR4, SR_CTAID.X ;  /* 0x00000000000479c3 */ /* 0x000e220000002500 */
[----:B------:R-:W1:Y:S07]  /*0030*/  LDCU UR5, c[0x0][0x390] ;  /* 0x00007200ff0577ac */ /* 0x000e6e0008000800 */
[----:B------:R-:W0:Y:S02]  /*0040*/  LDC R0, c[0x0][0x360] ;  /* 0x0000d800ff007b82 */ /* 0x000e240000000800 */
[----:B0-----:R-:W-:-:S04]  /*0050*/  IMAD R0, R0, UR4, R3 ;  /* 0x0000000400007c24 */ /* 0x001fc8000f8e0203 */
[----:B------:R-:W-:-:S04]  /*0060*/  IMAD.SHL.U32 R3, R0, 0x2, RZ ;  /* 0x0000000200037824 */ /* 0x000fc800078e00ff */
[----:B------:R-:W-:-:S05]  /*0070*/  VIADD R2, R3, 0x1 ;  /* 0x0000000103027836 */ /* 0x000fca0000000000 */
[----:B-1----:R-:W-:-:S13]  /*0080*/  ISETP.GE.AND P0, PT, R2, UR5, PT ;  /* 0x0000000502007c0c */ /* 0x002fda000bf06270 */
[----:B------:R-:W-:Y:S05]  /*0090*/  @P0 EXIT ;  /* 0x000000000000094d */ /* 0x000fea0003800000 */
[----:B------:R-:W0:Y:S01]  /*00a0*/  LDCU.128 UR8, c[0x0][0x380] ;  /* 0x00007000ff0877ac */ /* 0x000e220008000c00 */
[----:B------:R-:W1:Y:S01]  /*00b0*/  LDCU.64 UR4, c[0x0][0x358] ;  /* 0x00006b00ff0477ac */ /* 0x000e620008000a00 */
[----:B0-----:R-:W-:-:S04]  /*00c0*/  IADD3 R4, P0, PT, R0, UR8, RZ ;  /* 0x0000000800047c10 */ /* 0x001fc8000ff1e0ff */
[----:B------:R-:W-:-:S05]  /*00d0*/  LEA.HI.X.SX32 R5, R0, UR9, 0x1, P0 ;  /* 0x0000000900057c11 */ /* 0x000fca00080f0eff */
[----:B-1----:R-:W2:Y:S01]  /*00e0*/  LDG.E.U8 R4, desc[UR4][R4.64] ;  /* 0x0000000404047981 */ /* 0x002ea2000c1e1100 */
[----:B------:R-:W-:-:S04]  /*00f0*/  IADD3 R2, P0, PT, R3, UR10, RZ ;  /* 0x0000000a03027c10 */ /* 0x000fc8000ff1e0ff */
[----:B------:R-:W-:Y:S02]  /*0100*/  LEA.HI.X.SX32 R3, R3, UR11, 0x1, P0 ;  /* 0x0000000b03037c11 */ /* 0x000fe400080f0eff */
[----:B--2---:R-:W-:Y:S02]  /*0110*/  SHF.R.U32.HI R0, RZ, 0x1, R4 ;  /* 0x00000001ff007819 */ /* 0x004fe40000011604 */
[----:B------:R-:W-:Y:S02]  /*0120*/  LOP3.LUT R7, R4, 0x1, RZ, 0xc0, !PT ;  /* 0x0000000104077812 */ /* 0x000fe400078ec0ff */
[----:B------:R-:W-:-:S03]  /*0130*/  LOP3.LUT R9, R0, 0x1, RZ, 0xc0, !PT ;  /* 0x0000000100097812 */ /* 0x000fc600078ec0ff */
[----:B------:R-:W-:Y:S04]  /*0140*/  STG.E.U8 desc[UR4][R2.64], R7 ;  /* 0x0000000702007986 */ /* 0x000fe8000c101104 */
[----:B------:R-:W-:Y:S01]  /*0150*/  STG.E.U8 desc[UR4][R2.64+0x1], R9 ;  /* 0x0000010902007986 */ /* 0x000fe2000c101104 */
[----:B------:R-:W-:Y:S05]  /*0160*/  EXIT ;  /* 0x000000000000794d */ /* 0x000fea0003800000 */
.L_x_0:
[----:B------:R-:W-:-:S00]  /*0170*/  BRA `(.L_x_0) ;  /* 0xfffffffc00fc7947 */ /* 0x000fc0000383ffff */
[----:B------:R-:W-:-:S00]  /*0180*/  NOP ;  /* 0x0000000000007918 */ /* 0x000fc00000000000 */
[----:B------:R-:W-:-:S00]  /*0190*/  NOP ;  /* 0x0000000000007918 */ /* 0x000fc00000000000 */
[----:B------:R-:W-:-:S00]  /*01a0*/  NOP ;  /* 0x0000000000007918 */ /* 0x000fc00000000000 */
[----:B------:R-:W-:-:S00]  /*01b0*/  NOP ;  /* 0x0000000000007918 */ /* 0x000fc00000000000 */
[----:B------:R-:W-:-:S00]  /*01c0*/  NOP ;  /* 0x0000000000007918 */ /* 0x000fc00000000000 */
[----:B------:R-:W-:-:S00]  /*01d0*/  NOP ;  /* 0x0000000000007918 */ /* 0x000fc00000000000 */
[----:B------:R-:W-:-:S00]  /*01e0*/  NOP ;  /* 0x0000000000007918 */ /* 0x000fc00000000000 */
[----:B------:R-:W-:-:S00]  /*01f0*/  NOP ;  /* 0x0000000000007918 */ /* 0x000fc00000000000 */
.L_x_2:


//--------------------- .text._Z24pack_ot_selection_kernelPKhS0_Phi --------------------------
	.section	.text._Z24pack_ot_selection_kernelPKhS0_Phi,"ax",@progbits
	.align	128
        .global         _Z24pack_ot_selection_kernelPKhS0_Phi
        .type           _Z24pack_ot_selection_kernelPKhS0_Phi,@function
        .size           _Z24pack_ot_selection_kernelPKhS0_Phi,(.L_x_3 - _Z24pack_ot_selection_kernelPKhS0_Phi)
        .other          _Z24pack_ot_selection_kernelPKhS0_Phi,@"STO_CUDA_ENTRY STV_DEFAULT"
_Z24pack_ot_selection_kernelPKhS0_Phi:
.text._Z24pack_ot_selection_kernelPKhS0_Phi:
        /* <DEDUP_REMOVED lines=11> */
[----:B------:R-:W-:Y:S01]  /*00b0*/  SHF.R.S32.HI R5, RZ, 0x1f, R4 ;  /* 0x0000001fff057819 */ /* 0x000fe20000011404 */
[----:B------:R-:W1:Y:S01]  /*00c0*/  LDCU.64 UR4, c[0x0][0x358] ;  /* 0x00006b00ff0477ac */ /* 0x000e620008000a00 */
[----:B------:R-:W2:Y:S01]  /*00d0*/  LDCU.64 UR6, c[0x0][0x390] ;  /* 0x00007200ff0677ac */ /* 0x000ea20008000a00 */
[C---:B0-----:R-:W-:Y:S02]  /*00e0*/  IADD3 R2, P0, PT, R4.reuse, UR10, RZ ;  /* 0x0000000a04027c10 */ /* 0x041fe4000ff1e0ff */
[----:B------:R-:W-:Y:S02]  /*00f0*/  IADD3 R4, P1, PT, R4, UR8, RZ ;  /* 0x0000000804047c10 */ /* 0x000fe4000ff3e0ff */
[C---:B------:R-:W-:Y:S02]  /*0100*/  IADD3.X R3, PT, PT, R5.reuse, UR11, RZ, P0, !PT ;  /* 0x0000000b05037c10 */ /* 0x040fe400087fe4ff */
[----:B------:R-:W-:-:S03]  /*0110*/  IADD3.X R5, PT, PT, R5, UR9, RZ, P1, !PT ;  /* 0x0000000905057c10 */ /* 0x000fc60008ffe4ff */
[----:B-1----:R-:W3:Y:S04]  /*0120*/  LDG.E.U8 R6, desc[UR4][R2.64+0x1] ;  /* 0x0000010402067981 */ /* 0x002ee8000c1e1100 */
[----:B------:R-:W4:Y:S04]  /*0130*/  LDG.E.U8 R9, desc[UR4][R2.64] ;  /* 0x0000000402097981 */ /* 0x000f28000c1e1100 */
[----:B------:R-:W5:Y:S04]  /*0140*/  LDG.E.U8 R8, desc[UR4][R4.64+0x1] ;  /* 0x0000010404087981 */ /* 0x000f68000c1e1100 */
[----:B------:R-:W5:Y:S01]  /*0150*/  LDG.E.U8 R11, desc[UR4][R4.64] ;  /* 0x00000004040b7981 */ /* 0x000f62000c1e1100 */
[----:B---3--:R-:W-:Y:S01]  /*0160*/  IMAD.SHL.U32 R7, R6, 0x8, RZ ;  /* 0x0000000806077824 */ /* 0x008fe200078e00ff */
[----:B--2---:R-:W-:Y:S01]  /*0170*/  IADD3 R6, P0, PT, R0, UR6, RZ ;  /* 0x0000000600067c10 */ /* 0x004fe2000ff1e0ff */
[----:B----4-:R-:W-:-:S02]  /*0180*/  IMAD.SHL.U32 R9, R9, 0x2, RZ ;  /* 0x0000000209097824 */ /* 0x010fc400078e00ff */
[----:B-----5:R-:W-:-:S05]  /*0190*/  IMAD.SHL.U32 R8, R8, 0x4, RZ ;  /* 0x0000000408087824 */ /* 0x020fca00078e00ff */
[----:B------:R-:W-:Y:S02]  /*01a0*/  LOP3.LUT R8, R9, R8, R7, 0xfe, !PT ;  /* 0x0000000809087212 */ /* 0x000fe400078efe07 */
[----:B------:R-:W-:Y:S02]  /*01b0*/  LEA.HI.X.SX32 R7, R0, UR7, 0x1, P0 ;  /* 0x0000000700077c11 */ /* 0x000fe400080f0eff */
[----:B------:R-:W-:-:S05]  /*01c0*/  LOP3.LUT R11, R8, R11, RZ, 0xfc, !PT ;  /* 0x0000000b080b7212 */ /* 0x000fca00078efcff */
[----:B------:R-:W-:Y:S01]  /*01d0*/  STG.E.U8 desc[UR4][R6.64], R11 ;  /* 0x0000000b06007986 */ /* 0x000fe2000c101104 */
[----:B------:R-:W-:Y:S05]  /*01e0*/  EXIT ;  /* 0x000000000000794d */ /* 0x000fea0003800000 */
.L_x_1:
        /* <DEDUP_REMOVED lines=9> */
.L_x_3:


//--------------------- .nv.shared.reserved.0     --------------------------
	.section	.nv.shared.reserved.0,"aw",@nobits
	.weak		__nv_reservedSMEM_offset_0_alias
	.size		__nv_reservedSMEM_offset_0_alias, 0, 64
	.other		__nv_reservedSMEM_offset_0_alias,@"STO_CUDA_RESERVED_SHARED STV_DEFAULT"
__nv_reservedSMEM_offset_0_alias:
	.zero		0
	.zero		64


//--------------------- .nv.constant0._Z23unpack_ot_result_kernelPKhPhi --------------------------
	.section	.nv.constant0._Z23unpack_ot_result_kernelPKhPhi,"a",@progbits
	.sectionflags	@""
	.align	4
.nv.constant0._Z23unpack_ot_result_kernelPKhPhi:
	.zero		916


//--------------------- .nv.constant0._Z24pack_ot_selection_kernelPKhS0_Phi --------------------------
	.section	.nv.constant0._Z24pack_ot_selection_kernelPKhS0_Phi,"a",@progbits
	.sectionflags	@""
	.align	4
.nv.constant0._Z24pack_ot_selection_kernelPKhS0_Phi:
	.zero		924


//--------------------- SYMBOLS --------------------------

	.type		.nv.reservedSmem.offset0,@object
	.size		.nv.reservedSmem.offset0,0x4
